//
// Generated by NVIDIA NVVM Compiler
//
// Compiler Build ID: CL-36424714
// Cuda compilation tools, release 13.0, V13.0.88
// Based on NVVM 20.0.0
//

.version 9.0
.target sm_100
.address_size 64

	// .globl	increment_naive

.visible .entry increment_naive(
	.param .u64 .ptr .align 1 increment_naive_param_0,
	.param .u32 increment_naive_param_1
)
{
	.reg .b32 	%r<9>;
	.reg .b64 	%rd<5>;

	ld.param.u64 	%rd1, [increment_naive_param_0];
	ld.param.u32 	%r1, [increment_naive_param_1];
	cvta.to.global.u64 	%rd2, %rd1;
	mov.u32 	%r2, %ctaid.x;
	mov.u32 	%r3, %ntid.x;
	mov.u32 	%r4, %tid.x;
	mad.lo.s32 	%r5, %r2, %r3, %r4;
	rem.s32 	%r6, %r5, %r1;
	mul.wide.s32 	%rd3, %r6, 4;
	add.s64 	%rd4, %rd2, %rd3;
	ld.global.u32 	%r7, [%rd4];
	add.s32 	%r8, %r7, 1;
	st.global.u32 	[%rd4], %r8;
	ret;

}
	// .globl	increment_atomic
.visible .entry increment_atomic(
	.param .u64 .ptr .align 1 increment_atomic_param_0,
	.param .u32 increment_atomic_param_1
)
{
	.reg .b32 	%r<8>;
	.reg .b64 	%rd<5>;

	ld.param.u64 	%rd1, [increment_atomic_param_0];
	ld.param.u32 	%r1, [increment_atomic_param_1];
	cvta.to.global.u64 	%rd2, %rd1;
	mov.u32 	%r2, %ctaid.x;
	mov.u32 	%r3, %ntid.x;
	mov.u32 	%r4, %tid.x;
	mad.lo.s32 	%r5, %r2, %r3, %r4;
	rem.s32 	%r6, %r5, %r1;
	mul.wide.s32 	%rd3, %r6, 4;
	add.s64 	%rd4, %rd2, %rd3;
	atom.global.add.u32 	%r7, [%rd4], 1;
	ret;

}


// ===== COMPILED SASS (sm_100) =====

	.target	sm_100

	.elftype	@"ET_EXEC"


//--------------------- .note.nv.tkinfo           --------------------------
	.section	.note.nv.tkinfo,"",@"SHT_NOTE"
	.sectionflags	@"SHF_NOTE_NV_TKINFO"
	.tkinfo
        /*0018*/ 	.word	0x00000002
        /*0030*/ 	.string	""
        /*0030*/ 	.string	"ptxas"
        /*0030*/ 	.string	"Cuda compilation tools, release 13.0, V13.0.88"
        /*0030*/ 	.string	"Build cuda_13.0.r13.0/compiler.36424714_0"
        /*0030*/ 	.string	"-arch sm_100 -m 64 "



//--------------------- .note.nv.cuinfo           --------------------------
	.section	.note.nv.cuinfo,"",@"SHT_NOTE"
	.sectionflags	@"SHF_NOTE_NV_CUINFO"
        /*0018*/ 	.short	0x0002
        /*001a*/ 	.short	0x0064
        /*001c*/ 	.short	0x0082
	.zero		2


//--------------------- .nv.info                  --------------------------
	.section	.nv.info,"",@"SHT_CUDA_INFO"
	.align	4


	//----- nvinfo : EIATTR_REGCOUNT
	.align		4
        /*0000*/ 	.byte	0x04, 0x2f
        /*0002*/ 	.short	(.L_1 - .L_0)
	.align		4
.L_0:
        /*0004*/ 	.word	index@(increment_naive)
        /*0008*/ 	.word	0x0000000b


	//----- nvinfo : EIATTR_FRAME_SIZE
	.align		4
.L_1:
        /*000c*/ 	.byte	0x04, 0x11
        /*000e*/ 	.short	(.L_3 - .L_2)
	.align		4
.L_2:
        /*0010*/ 	.word	index@(increment_naive)
        /*0014*/ 	.word	0x00000000


	//----- nvinfo : EIATTR_REGCOUNT
	.align		4
.L_3:
        /*0018*/ 	.byte	0x04, 0x2f
        /*001a*/ 	.short	(.L_5 - .L_4)
	.align		4
.L_4:
        /*001c*/ 	.word	index@(increment_atomic)
        /*0020*/ 	.word	0x0000000b


	//----- nvinfo : EIATTR_FRAME_SIZE
	.align		4
.L_5:
        /*0024*/ 	.byte	0x04, 0x11
        /*0026*/ 	.short	(.L_7 - .L_6)
	.align		4
.L_6:
        /*0028*/ 	.word	index@(increment_atomic)
        /*002c*/ 	.word	0x00000000


	//----- nvinfo : EIATTR_MIN_STACK_SIZE
	.align		4
.L_7:
        /*0030*/ 	.byte	0x04, 0x12
        /*0032*/ 	.short	(.L_9 - .L_8)
	.align		4
.L_8:
        /*0034*/ 	.word	index@(increment_atomic)
        /*0038*/ 	.word	0x00000000


	//----- nvinfo : EIATTR_MIN_STACK_SIZE
	.align		4
.L_9:
        /*003c*/ 	.byte	0x04, 0x12
        /*003e*/ 	.short	(.L_11 - .L_10)
	.align		4
.L_10:
        /*0040*/ 	.word	index@(increment_naive)
        /*0044*/ 	.word	0x00000000
.L_11:


//--------------------- .nv.compat                --------------------------
	.section	.nv.compat,"",@"SHT_CUDA_COMPAT_INFO"
	.align	4
        /*0000*/ 	.byte	0x02, 0x09, 0x00, 0x00, 0x02, 0x02, 0x01, 0x00, 0x02, 0x05, 0x05, 0x00, 0x03, 0x07, 0x01, 0x01
        /*0010*/ 	.byte	0x02, 0x03, 0x00, 0x00, 0x02, 0x06, 0x01, 0x00, 0x04, 0x0b, 0x08, 0x00, 0x09, 0x00, 0x00, 0x00
        /*0020*/ 	.byte	0x00, 0x00, 0x00, 0x00


//--------------------- .nv.info.increment_atomic --------------------------
	.section	.nv.info.increment_atomic,"",@"SHT_CUDA_INFO"
	.sectionflags	@""
	.align	4


	//----- nvinfo : EIATTR_CUDA_API_VERSION
	.align		4
        /*0000*/ 	.byte	0x04, 0x37
        /*0002*/ 	.short	(.L_13 - .L_12)
.L_12:
        /*0004*/ 	.word	0x00000082


	//----- nvinfo : EIATTR_KPARAM_INFO
	.align		4
.L_13:
        /*0008*/ 	.byte	0x04, 0x17
        /*000a*/ 	.short	(.L_15 - .L_14)
.L_14:
        /*000c*/ 	.word	0x00000000
        /*0010*/ 	.short	0x0001
        /*0012*/ 	.short	0x0008
        /*0014*/ 	.byte	0x00, 0xf0, 0x11, 0x00


	//----- nvinfo : EIATTR_KPARAM_INFO
	.align		4
.L_15:
        /*0018*/ 	.byte	0x04, 0x17
        /*001a*/ 	.short	(.L_17 - .L_16)
.L_16:
        /*001c*/ 	.word	0x00000000
        /*0020*/ 	.short	0x0000
        /*0022*/ 	.short	0x0000
        /*0024*/ 	.byte	0x00, 0xf5, 0x21, 0x00


	//----- nvinfo : EIATTR_SPARSE_MMA_MASK
	.align		4
.L_17:
        /*0028*/ 	.byte	0x03, 0x50
        /*002a*/ 	.short	0x0000


	//----- nvinfo : EIATTR_MAXREG_COUNT
	.align		4
        /*002c*/ 	.byte	0x03, 0x1b
        /*002e*/ 	.short	0x00ff


	//----- nvinfo : EIATTR_MERCURY_ISA_VERSION
	.align		4
        /*0030*/ 	.byte	0x03, 0x5f
        /*0032*/ 	.short	0x0101


	//----- nvinfo : EIATTR_VRC_CTA_INIT_COUNT
	.align		4
        /*0034*/ 	.byte	0x02, 0x4a
	.zero		1
	.zero		1


	//----- nvinfo : EIATTR_EXIT_INSTR_OFFSETS
	.align		4
        /*0038*/ 	.byte	0x04, 0x1c
        /*003a*/ 	.short	(.L_19 - .L_18)


	//   ....[0]....
.L_18:
        /*003c*/ 	.word	0x00000200


	//----- nvinfo : EIATTR_CBANK_PARAM_SIZE
	.align		4
.L_19:
        /*0040*/ 	.byte	0x03, 0x19
        /*0042*/ 	.short	0x000c


	//----- nvinfo : EIATTR_PARAM_CBANK
	.align		4
        /*0044*/ 	.byte	0x04, 0x0a
        /*0046*/ 	.short	(.L_21 - .L_20)
	.align		4
.L_20:
        /*0048*/ 	.word	index@(.nv.constant0.increment_atomic)
        /*004c*/ 	.short	0x0380
        /*004e*/ 	.short	0x000c


	//----- nvinfo : EIATTR_SW_WAR
	.align		4
.L_21:
        /*0050*/ 	.byte	0x04, 0x36
        /*0052*/ 	.short	(.L_23 - .L_22)
.L_22:
        /*0054*/ 	.word	0x00000008
.L_23:


//--------------------- .nv.info.increment_naive  --------------------------
	.section	.nv.info.increment_naive,"",@"SHT_CUDA_INFO"
	.sectionflags	@""
	.align	4


	//----- nvinfo : EIATTR_CUDA_API_VERSION
	.align		4
        /*0000*/ 	.byte	0x04, 0x37
        /*0002*/ 	.short	(.L_25 - .L_24)
.L_24:
        /*0004*/ 	.word	0x00000082


	//----- nvinfo : EIATTR_KPARAM_INFO
	.align		4
.L_25:
        /*0008*/ 	.byte	0x04, 0x17
        /*000a*/ 	.short	(.L_27 - .L_26)
.L_26:
        /*000c*/ 	.word	0x00000000
        /*0010*/ 	.short	0x0001
        /*0012*/ 	.short	0x0008
        /*0014*/ 	.byte	0x00, 0xf0, 0x11, 0x00


	//----- nvinfo : EIATTR_KPARAM_INFO
	.align		4
.L_27:
        /*0018*/ 	.byte	0x04, 0x17
        /*001a*/ 	.short	(.L_29 - .L_28)
.L_28:
        /*001c*/ 	.word	0x00000000
        /*0020*/ 	.short	0x0000
        /*0022*/ 	.short	0x0000
        /*0024*/ 	.byte	0x00, 0xf5, 0x21, 0x00


	//----- nvinfo : EIATTR_SPARSE_MMA_MASK
	.align		4
.L_29:
        /*0028*/ 	.byte	0x03, 0x50
        /*002a*/ 	.short	0x0000


	//----- nvinfo : EIATTR_MAXREG_COUNT
	.align		4
        /*002c*/ 	.byte	0x03, 0x1b
        /*002e*/ 	.short	0x00ff


	//----- nvinfo : EIATTR_MERCURY_ISA_VERSION
	.align		4
        /*0030*/ 	.byte	0x03, 0x5f
        /*0032*/ 	.short	0x0101


	//----- nvinfo : EIATTR_VRC_CTA_INIT_COUNT
	.align		4
        /*0034*/ 	.byte	0x02, 0x4a
	.zero		1
	.zero		1


	//----- nvinfo : EIATTR_EXIT_INSTR_OFFSETS
	.align		4
        /*0038*/ 	.byte	0x04, 0x1c
        /*003a*/ 	.short	(.L_31 - .L_30)


	//   ....[0]....
.L_30:
        /*003c*/ 	.word	0x00000210


	//----- nvinfo : EIATTR_CBANK_PARAM_SIZE
	.align		4
.L_31:
        /*0040*/ 	.byte	0x03, 0x19
        /*0042*/ 	.short	0x000c


	//----- nvinfo : EIATTR_PARAM_CBANK
	.align		4
        /*0044*/ 	.byte	0x04, 0x0a
        /*0046*/ 	.short	(.L_33 - .L_32)
	.align		4
.L_32:
        /*0048*/ 	.word	index@(.nv.constant0.increment_naive)
        /*004c*/ 	.short	0x0380
        /*004e*/ 	.short	0x000c


	//----- nvinfo : EIATTR_SW_WAR
	.align		4
.L_33:
        /*0050*/ 	.byte	0x04, 0x36
        /*0052*/ 	.short	(.L_35 - .L_34)
.L_34:
        /*0054*/ 	.word	0x00000008
.L_35:


//--------------------- .nv.callgraph             --------------------------
	.section	.nv.callgraph,"",@"SHT_CUDA_CALLGRAPH"
	.align	4
	.sectionentsize	8
	.align		4
        /*0000*/ 	.word	0x00000000
	.align		4
        /*0004*/ 	.word	0xffffffff
	.align		4
        /*0008*/ 	.word	0x00000000
	.align		4
        /*000c*/ 	.word	0xfffffffe
	.align		4
        /*0010*/ 	.word	0x00000000
	.align		4
        /*0014*/ 	.word	0xfffffffd
	.align		4
        /*0018*/ 	.word	0x00000000
	.align		4
        /*001c*/ 	.word	0xfffffffc


//--------------------- .text.increment_atomic    --------------------------
	.section	.text.increment_atomic,"ax",@progbits
	.align	128
        .global         increment_atomic
        .type           increment_atomic,@function
        .size           increment_atomic,(.L_x_2 - increment_atomic)
        .other          increment_atomic,@"STO_CUDA_ENTRY STV_DEFAULT"
increment_atomic:
.text.increment_atomic:
[----:B------:R-:W-:Y:S08]  /*0000*/  LDC R1, c[0x0][0x37c] ;  /* 0x0000df00ff017b82 */ /* 0x000ff00000000800 */
[----:B------:R-:W0:Y:S01]  /*0010*/  LDC R8, c[0x0][0x388] ;  /* 0x0000e200ff087b82 */ /* 0x000e220000000800 */
[----:B------:R-:W1:Y:S07]  /*0020*/  S2R R5, SR_TID.X ;  /* 0x0000000000057919 */ /* 0x000e6e0000002100 */
[----:B------:R-:W1:Y:S08]  /*0030*/  S2UR UR4, SR_CTAID.X ;  /* 0x00000000000479c3 */ /* 0x000e700000002500 */
[----:B------:R-:W1:Y:S01]  /*0040*/  LDC R0, c[0x0][0x360] ;  /* 0x0000d800ff007b82 */ /* 0x000e620000000800 */
[----:B0-----:R-:W-:-:S04]  /*0050*/  IABS R7, R8 ;  /* 0x0000000800077213 */ /* 0x001fc80000000000 */
[----:B------:R-:W0:Y:S01]  /*0060*/  I2F.RP R4, R7 ;  /* 0x0000000700047306 */ /* 0x000e220000209400 */
[----:B-1----:R-:W-:Y:S01]  /*0070*/  IMAD R0, R0, UR4, R5 ;  /* 0x0000000400007c24 */ /* 0x002fe2000f8e0205 */
[----:B------:R-:W1:Y:S06]  /*0080*/  LDCU.64 UR4, c[0x0][0x358] ;  /* 0x00006b00ff0477ac */ /* 0x000e6c0008000a00 */
[----:B0-----:R-:W0:Y:S01]  /*0090*/  MUFU.RCP R4, R4 ;  /* 0x0000000400047308 */ /* 0x001e220000001000 */
[----:B------:R-:W-:Y:S01]  /*00a0*/  ISETP.GE.AND P2, PT, R0, RZ, PT ;  /* 0x000000ff0000720c */ /* 0x000fe20003f46270 */
[----:B0-----:R-:W-:Y:S01]  /*00b0*/  VIADD R2, R4, 0xffffffe ;  /* 0x0ffffffe04027836 */ /* 0x001fe20000000000 */
[----:B------:R-:W-:-:S05]  /*00c0*/  IABS R4, R0 ;  /* 0x0000000000047213 */ /* 0x000fca0000000000 */
[----:B------:R0:W2:Y:S02]  /*00d0*/  F2I.FTZ.U32.TRUNC.NTZ R3, R2 ;  /* 0x0000000200037305 */ /* 0x0000a4000021f000 */
[----:B0-----:R-:W-:Y:S02]  /*00e0*/  HFMA2 R2, -RZ, RZ, 0, 0 ;  /* 0x00000000ff027431 */ /* 0x001fe400000001ff */
[----:B--2---:R-:W-:-:S04]  /*00f0*/  IMAD.MOV R6, RZ, RZ, -R3 ;  /* 0x000000ffff067224 */ /* 0x004fc800078e0a03 */
[----:B------:R-:W-:-:S04]  /*0100*/  IMAD R5, R6, R7, RZ ;  /* 0x0000000706057224 */ /* 0x000fc800078e02ff */
[----:B------:R-:W-:Y:S01]  /*0110*/  IMAD.HI.U32 R3, R3, R5, R2 ;  /* 0x0000000503037227 */ /* 0x000fe200078e0002 */
[----:B------:R-:W-:-:S05]  /*0120*/  MOV R5, 0x1 ;  /* 0x0000000100057802 */ /* 0x000fca0000000f00 */
[----:B------:R-:W-:-:S04]  /*0130*/  IMAD.HI.U32 R3, R3, R4, RZ ;  /* 0x0000000403037227 */ /* 0x000fc800078e00ff */
[----:B------:R-:W-:-:S04]  /*0140*/  IMAD.MOV R3, RZ, RZ, -R3 ;  /* 0x000000ffff037224 */ /* 0x000fc800078e0a03 */
[C---:B------:R-:W-:Y:S02]  /*0150*/  IMAD R4, R7.reuse, R3, R4 ;  /* 0x0000000307047224 */ /* 0x040fe400078e0204 */
[----:B------:R-:W0:Y:S03]  /*0160*/  LDC.64 R2, c[0x0][0x380] ;  /* 0x0000e000ff027b82 */ /* 0x000e260000000a00 */
[----:B------:R-:W-:-:S13]  /*0170*/  ISETP.GT.U32.AND P0, PT, R7, R4, PT ;  /* 0x000000040700720c */ /* 0x000fda0003f04070 */
[----:B------:R-:W-:Y:S02]  /*0180*/  @!P0 IADD3 R4, PT, PT, R4, -R7, RZ ;  /* 0x8000000704048210 */ /* 0x000fe40007ffe0ff */
[----:B------:R-:W-:Y:S02]  /*0190*/  ISETP.NE.AND P0, PT, R8, RZ, PT ;  /* 0x000000ff0800720c */ /* 0x000fe40003f05270 */
[----:B------:R-:W-:-:S13]  /*01a0*/  ISETP.GT.U32.AND P1, PT, R7, R4, PT ;  /* 0x000000040700720c */ /* 0x000fda0003f24070 */
[----:B------:R-:W-:-:S05]  /*01b0*/  @!P1 IMAD.IADD R4, R4, 0x1, -R7 ;  /* 0x0000000104049824 */ /* 0x000fca00078e0a07 */
[----:B------:R-:W-:Y:S02]  /*01c0*/  @!P2 IADD3 R4, PT, PT, -R4, RZ, RZ ;  /* 0x000000ff0404a210 */ /* 0x000fe40007ffe1ff */
[----:B------:R-:W-:-:S05]  /*01d0*/  @!P0 LOP3.LUT R4, RZ, R8, RZ, 0x33, !PT ;  /* 0x00000008ff048212 */ /* 0x000fca00078e33ff */
[----:B0-----:R-:W-:-:S05]  /*01e0*/  IMAD.WIDE R2, R4, 0x4, R2 ;  /* 0x0000000404027825 */ /* 0x001fca00078e0202 */
[----:B-1----:R-:W-:Y:S01]  /*01f0*/  REDG.E.ADD.STRONG.GPU desc[UR4][R2.64], R5 ;  /* 0x000000050200798e */ /* 0x002fe2000c12e104 */
[----:B------:R-:W-:Y:S05]  /*0200*/  EXIT ;  /* 0x000000000000794d */ /* 0x000fea0003800000 */
.L_x_0:
[----:B------:R-:W-:-:S00]  /*0210*/  BRA `(.L_x_0) ;  /* 0xfffffffc00fc7947 */ /* 0x000fc0000383ffff */
[----:B------:R-:W-:-:S00]  /*0220*/  NOP ;  /* 0x0000000000007918 */ /* 0x000fc00000000000 */
        /* <DEDUP_REMOVED lines=13> */
.L_x_2:


//--------------------- .text.increment_naive     --------------------------
	.section	.text.increment_naive,"ax",@progbits
	.align	128
        .global         increment_naive
        .type           increment_naive,@function
        .size           increment_naive,(.L_x_3 - increment_naive)
        .other          increment_naive,@"STO_CUDA_ENTRY STV_DEFAULT"
increment_naive:
.text.increment_naive:
        /* <DEDUP_REMOVED lines=17> */
[----:B------:R-:W-:-:S06]  /*0110*/  IMAD.HI.U32 R3, R3, R5, R2 ;  /* 0x0000000503037227 */ /* 0x000fcc00078e0002 */
        /* <DEDUP_REMOVED lines=12> */
[----:B-1----:R-:W2:Y:S02]  /*01e0*/  LDG.E R0, desc[UR4][R2.64] ;  /* 0x0000000402007981 */ /* 0x002ea4000c1e1900 */
[----:B--2---:R-:W-:-:S05]  /*01f0*/  IADD3 R5, PT, PT, R0, 0x1, RZ ;  /* 0x0000000100057810 */ /* 0x004fca0007ffe0ff */
[----:B------:R-:W-:Y:S01]  /*0200*/  STG.E desc[UR4][R2.64], R5 ;  /* 0x0000000502007986 */ /* 0x000fe2000c101904 */
[----:B------:R-:W-:Y:S05]  /*0210*/  EXIT ;  /* 0x000000000000794d */ /* 0x000fea0003800000 */
.L_x_1:
        /* <DEDUP_REMOVED lines=14> */
.L_x_3:


//--------------------- .nv.shared.reserved.0     --------------------------
	.section	.nv.shared.reserved.0,"aw",@nobits
	.weak		__nv_reservedSMEM_offset_0_alias
	.size		__nv_reservedSMEM_offset_0_alias, 0, 64
	.other		__nv_reservedSMEM_offset_0_alias,@"STO_CUDA_RESERVED_SHARED STV_DEFAULT"
__nv_reservedSMEM_offset_0_alias:
	.zero		0
	.zero		64


//--------------------- .nv.constant0.increment_atomic --------------------------
	.section	.nv.constant0.increment_atomic,"a",@progbits
	.sectionflags	@""
	.align	4
.nv.constant0.increment_atomic:
	.zero		908


//--------------------- .nv.constant0.increment_naive --------------------------
	.section	.nv.constant0.increment_naive,"a",@progbits
	.sectionflags	@""
	.align	4
.nv.constant0.increment_naive:
	.zero		908


//--------------------- SYMBOLS --------------------------

	.type		.nv.reservedSmem.offset0,@object
	.size		.nv.reservedSmem.offset0,0x4
